.version 2.0 
.target sm_20
.global .u32  gresult;

.entry main {
   .reg .u32 a, b;

   ld.global.u32  b, [gresult];
   neg.s32 b, b;
   mul.hi.u32   a, b, 45;
   st.global.u32 [gresult], a;
   
   exit;
}


// ===== COMPILED SASS (sm_100) =====

	.target	sm_100

	.elftype	@"ET_EXEC"


//--------------------- .note.nv.tkinfo           --------------------------
	.section	.note.nv.tkinfo,"",@"SHT_NOTE"
	.sectionflags	@"SHF_NOTE_NV_TKINFO"
	.tkinfo
        /*0018*/ 	.word	0x00000002
        /*0030*/ 	.string	""
        /*0030*/ 	.string	"ptxas"
        /*0030*/ 	.string	"Cuda compilation tools, release 13.0, V13.0.88"
        /*0030*/ 	.string	"Build cuda_13.0.r13.0/compiler.36424714_0"
        /*0030*/ 	.string	"-arch sm_100 "



//--------------------- .note.nv.cuinfo           --------------------------
	.section	.note.nv.cuinfo,"",@"SHT_NOTE"
	.sectionflags	@"SHF_NOTE_NV_CUINFO"
        /*0018*/ 	.short	0x0002
        /*001a*/ 	.short	0x0014
        /*001c*/ 	.short	0x0082
	.zero		2


//--------------------- .nv.info                  --------------------------
	.section	.nv.info,"",@"SHT_CUDA_INFO"
	.align	4


	//----- nvinfo : EIATTR_REGCOUNT
	.align		4
        /*0000*/ 	.byte	0x04, 0x2f
        /*0002*/ 	.short	(.L_2 - .L_1)
	.align		4
.L_1:
        /*0004*/ 	.word	index@(main)
        /*0008*/ 	.word	0x00000008


	//----- nvinfo : EIATTR_FRAME_SIZE
	.align		4
.L_2:
        /*000c*/ 	.byte	0x04, 0x11
        /*000e*/ 	.short	(.L_4 - .L_3)
	.align		4
.L_3:
        /*0010*/ 	.word	index@(main)
        /*0014*/ 	.word	0x00000000


	//----- nvinfo : EIATTR_MIN_STACK_SIZE
	.align		4
.L_4:
        /*0018*/ 	.byte	0x04, 0x12
        /*001a*/ 	.short	(.L_6 - .L_5)
	.align		4
.L_5:
        /*001c*/ 	.word	index@(main)
        /*0020*/ 	.word	0x00000000
.L_6:


//--------------------- .nv.compat                --------------------------
	.section	.nv.compat,"",@"SHT_CUDA_COMPAT_INFO"
	.align	4
        /*0000*/ 	.byte	0x02, 0x09, 0x00, 0x00, 0x02, 0x02, 0x01, 0x00, 0x02, 0x05, 0x05, 0x00, 0x03, 0x07, 0x01, 0x01
        /*0010*/ 	.byte	0x02, 0x03, 0x00, 0x00, 0x02, 0x06, 0x01, 0x00, 0x04, 0x0b, 0x08, 0x00, 0x09, 0x00, 0x00, 0x00
        /*0020*/ 	.byte	0x00, 0x00, 0x00, 0x00


//--------------------- .nv.info.main             --------------------------
	.section	.nv.info.main,"",@"SHT_CUDA_INFO"
	.sectionflags	@""
	.align	4


	//----- nvinfo : EIATTR_CUDA_API_VERSION
	.align		4
        /*0000*/ 	.byte	0x04, 0x37
        /*0002*/ 	.short	(.L_8 - .L_7)
.L_7:
        /*0004*/ 	.word	0x00000082


	//----- nvinfo : EIATTR_SPARSE_MMA_MASK
	.align		4
.L_8:
        /*0008*/ 	.byte	0x03, 0x50
        /*000a*/ 	.short	0x0000


	//----- nvinfo : EIATTR_MAXREG_COUNT
	.align		4
        /*000c*/ 	.byte	0x03, 0x1b
        /*000e*/ 	.short	0x00ff


	//----- nvinfo : EIATTR_MERCURY_ISA_VERSION
	.align		4
        /*0010*/ 	.byte	0x03, 0x5f
        /*0012*/ 	.short	0x0101


	//----- nvinfo : EIATTR_VRC_CTA_INIT_COUNT
	.align		4
        /*0014*/ 	.byte	0x02, 0x4a
	.zero		1
	.zero		1


	//----- nvinfo : EIATTR_EXIT_INSTR_OFFSETS
	.align		4
        /*0018*/ 	.byte	0x04, 0x1c
        /*001a*/ 	.short	(.L_10 - .L_9)


	//   ....[0]....
.L_9:
        /*001c*/ 	.word	0x00000070


	//----- nvinfo : EIATTR_SW_WAR
	.align		4
.L_10:
        /*0020*/ 	.byte	0x04, 0x36
        /*0022*/ 	.short	(.L_12 - .L_11)
.L_11:
        /*0024*/ 	.word	0x00000008
.L_12:


//--------------------- .nv.callgraph             --------------------------
	.section	.nv.callgraph,"",@"SHT_CUDA_CALLGRAPH"
	.align	4
	.sectionentsize	8
	.align		4
        /*0000*/ 	.word	0x00000000
	.align		4
        /*0004*/ 	.word	0xffffffff
	.align		4
        /*0008*/ 	.word	0x00000000
	.align		4
        /*000c*/ 	.word	0xfffffffe
	.align		4
        /*0010*/ 	.word	0x00000000
	.align		4
        /*0014*/ 	.word	0xfffffffd
	.align		4
        /*0018*/ 	.word	0x00000000
	.align		4
        /*001c*/ 	.word	0xfffffffc


//--------------------- .nv.constant4             --------------------------
	.section	.nv.constant4,"a",@progbits
	.align	8
	.align		8
.nv.constant4:
        /*0000*/ 	.dword	gresult


//--------------------- .text.main                --------------------------
	.section	.text.main,"ax",@progbits
	.align	128
.text.main:
        .type           main,@function
        .size           main,(.L_x_1 - main)
        .other          main,@"STO_CUDA_ENTRY STV_DEFAULT"
main:
[----:B------:R-:W-:Y:S08]  /*0000*/  LDC R1, c[0x0][0x37c] ;  /* 0x0000df00ff017b82 */ /* 0x000ff00000000800 */
[----:B------:R-:W0:Y:S01]  /*0010*/  LDC.64 R2, c[0x4][RZ] ;  /* 0x01000000ff027b82 */ /* 0x000e220000000a00 */
[----:B------:R-:W0:Y:S02]  /*0020*/  LDCU.64 UR4, c[0x0][0x358] ;  /* 0x00006b00ff0477ac */ /* 0x000e240008000a00 */
[----:B0-----:R-:W2:Y:S02]  /*0030*/  LDG.E R0, desc[UR4][R2.64] ;  /* 0x0000000402007981 */ /* 0x001ea4000c1e1900 */
[----:B--2---:R-:W-:-:S05]  /*0040*/  IADD3 R0, PT, PT, -R0, RZ, RZ ;  /* 0x000000ff00007210 */ /* 0x004fca0007ffe1ff */
[----:B------:R-:W-:-:S05]  /*0050*/  IMAD.HI.U32 R5, R0, 0x2d, RZ ;  /* 0x0000002d00057827 */ /* 0x000fca00078e00ff */
[----:B------:R-:W-:Y:S01]  /*0060*/  STG.E desc[UR4][R2.64], R5 ;  /* 0x0000000502007986 */ /* 0x000fe2000c101904 */
[----:B------:R-:W-:Y:S05]  /*0070*/  EXIT ;  /* 0x000000000000794d */ /* 0x000fea0003800000 */
.L_x_0:
[----:B------:R-:W-:-:S00]  /*0080*/  BRA `(.L_x_0) ;  /* 0xfffffffc00fc7947 */ /* 0x000fc0000383ffff */
[----:B------:R-:W-:-:S00]  /*0090*/  NOP ;  /* 0x0000000000007918 */ /* 0x000fc00000000000 */
        /* <DEDUP_REMOVED lines=14> */
.L_x_1:


//--------------------- .nv.shared.reserved.0     --------------------------
	.section	.nv.shared.reserved.0,"aw",@nobits
	.weak		__nv_reservedSMEM_offset_0_alias
	.size		__nv_reservedSMEM_offset_0_alias, 0, 64
	.other		__nv_reservedSMEM_offset_0_alias,@"STO_CUDA_RESERVED_SHARED STV_DEFAULT"
__nv_reservedSMEM_offset_0_alias:
	.zero		0
	.zero		64


//--------------------- .nv.global                --------------------------
	.section	.nv.global,"aw",@nobits
	.align	4
.nv.global:
	.type		gresult,@object
	.size		gresult,(.L_0 - gresult)
gresult:
	.zero		4
.L_0:


//--------------------- .nv.constant0.main        --------------------------
	.section	.nv.constant0.main,"a",@progbits
	.sectionflags	@""
	.align	4
.nv.constant0.main:
	.zero		896


//--------------------- SYMBOLS --------------------------

	.type		.nv.reservedSmem.offset0,@object
	.size		.nv.reservedSmem.offset0,0x4
